//
// Generated by NVIDIA NVVM Compiler
//
// Compiler Build ID: CL-36424714
// Cuda compilation tools, release 13.0, V13.0.88
// Based on NVVM 20.0.0
//

.version 9.0
.target sm_100
.address_size 64

	// .globl	_Z5d_sumPiS_i
.extern .shared .align 16 .b8 s_sums[];

.visible .entry _Z5d_sumPiS_i(
	.param .u64 .ptr .align 1 _Z5d_sumPiS_i_param_0,
	.param .u64 .ptr .align 1 _Z5d_sumPiS_i_param_1,
	.param .u32 _Z5d_sumPiS_i_param_2
)
{
	.reg .pred 	%p<9>;
	.reg .b32 	%r<49>;
	.reg .b64 	%rd<9>;

	ld.param.u64 	%rd2, [_Z5d_sumPiS_i_param_0];
	ld.param.u64 	%rd1, [_Z5d_sumPiS_i_param_1];
	cvta.to.global.u64 	%rd3, %rd2;
	mov.u32 	%r6, %ctaid.x;
	mov.u32 	%r48, %ntid.x;
	mul.lo.s32 	%r7, %r48, %r6;
	shl.b32 	%r8, %r7, 1;
	mov.u32 	%r2, %tid.x;
	add.s32 	%r9, %r8, %r2;
	mul.wide.s32 	%rd4, %r9, 4;
	add.s64 	%rd5, %rd3, %rd4;
	ld.global.u32 	%r10, [%rd5];
	add.s32 	%r11, %r9, %r48;
	mul.wide.u32 	%rd6, %r11, 4;
	add.s64 	%rd7, %rd3, %rd6;
	ld.global.u32 	%r12, [%rd7];
	add.s32 	%r13, %r12, %r10;
	shl.b32 	%r14, %r2, 2;
	mov.u32 	%r15, s_sums;
	add.s32 	%r3, %r15, %r14;
	st.shared.u32 	[%r3], %r13;
	bar.sync 	0;
	setp.lt.u32 	%p1, %r48, 66;
	@%p1 bra 	$L__BB0_6;
$L__BB0_1:
	shr.u32 	%r5, %r48, 1;
	setp.ge.u32 	%p2, %r2, %r5;
	@%p2 bra 	$L__BB0_3;
	shl.b32 	%r16, %r5, 2;
	add.s32 	%r17, %r3, %r16;
	ld.shared.u32 	%r18, [%r17];
	ld.shared.u32 	%r19, [%r3];
	add.s32 	%r20, %r19, %r18;
	st.shared.u32 	[%r3], %r20;
$L__BB0_3:
	setp.ne.s32 	%p3, %r2, 0;
	and.b32  	%r21, %r48, 2;
	setp.eq.s32 	%p4, %r21, 0;
	or.pred  	%p5, %p3, %p4;
	@%p5 bra 	$L__BB0_5;
	shl.b32 	%r22, %r5, 2;
	add.s32 	%r24, %r15, %r22;
	ld.shared.u32 	%r25, [%r24+-4];
	ld.shared.u32 	%r26, [s_sums];
	add.s32 	%r27, %r26, %r25;
	st.shared.u32 	[s_sums], %r27;
$L__BB0_5:
	bar.sync 	0;
	setp.gt.u32 	%p6, %r48, 131;
	mov.u32 	%r48, %r5;
	@%p6 bra 	$L__BB0_1;
$L__BB0_6:
	setp.gt.u32 	%p7, %r2, 31;
	@%p7 bra 	$L__BB0_9;
	ld.volatile.shared.u32 	%r28, [%r3+128];
	ld.volatile.shared.u32 	%r29, [%r3];
	add.s32 	%r30, %r29, %r28;
	st.volatile.shared.u32 	[%r3], %r30;
	ld.volatile.shared.u32 	%r31, [%r3+64];
	ld.volatile.shared.u32 	%r32, [%r3];
	add.s32 	%r33, %r32, %r31;
	st.volatile.shared.u32 	[%r3], %r33;
	ld.volatile.shared.u32 	%r34, [%r3+32];
	ld.volatile.shared.u32 	%r35, [%r3];
	add.s32 	%r36, %r35, %r34;
	st.volatile.shared.u32 	[%r3], %r36;
	ld.volatile.shared.u32 	%r37, [%r3+16];
	ld.volatile.shared.u32 	%r38, [%r3];
	add.s32 	%r39, %r38, %r37;
	st.volatile.shared.u32 	[%r3], %r39;
	ld.volatile.shared.u32 	%r40, [%r3+8];
	ld.volatile.shared.u32 	%r41, [%r3];
	add.s32 	%r42, %r41, %r40;
	st.volatile.shared.u32 	[%r3], %r42;
	ld.volatile.shared.u32 	%r43, [%r3+4];
	ld.volatile.shared.u32 	%r44, [%r3];
	add.s32 	%r45, %r44, %r43;
	st.volatile.shared.u32 	[%r3], %r45;
	setp.ne.s32 	%p8, %r2, 0;
	@%p8 bra 	$L__BB0_9;
	ld.shared.u32 	%r46, [s_sums];
	cvta.to.global.u64 	%rd8, %rd1;
	atom.global.add.u32 	%r47, [%rd8], %r46;
$L__BB0_9:
	ret;

}


// ===== COMPILED SASS (sm_100) =====

	.target	sm_100

	.elftype	@"ET_EXEC"


//--------------------- .note.nv.tkinfo           --------------------------
	.section	.note.nv.tkinfo,"",@"SHT_NOTE"
	.sectionflags	@"SHF_NOTE_NV_TKINFO"
	.tkinfo
        /*0018*/ 	.word	0x00000002
        /*0030*/ 	.string	""
        /*0030*/ 	.string	"ptxas"
        /*0030*/ 	.string	"Cuda compilation tools, release 13.0, V13.0.88"
        /*0030*/ 	.string	"Build cuda_13.0.r13.0/compiler.36424714_0"
        /*0030*/ 	.string	"-arch sm_100 -m 64 "



//--------------------- .note.nv.cuinfo           --------------------------
	.section	.note.nv.cuinfo,"",@"SHT_NOTE"
	.sectionflags	@"SHF_NOTE_NV_CUINFO"
        /*0018*/ 	.short	0x0002
        /*001a*/ 	.short	0x0064
        /*001c*/ 	.short	0x0082
	.zero		2


//--------------------- .nv.info                  --------------------------
	.section	.nv.info,"",@"SHT_CUDA_INFO"
	.align	4


	//----- nvinfo : EIATTR_REGCOUNT
	.align		4
        /*0000*/ 	.byte	0x04, 0x2f
        /*0002*/ 	.short	(.L_1 - .L_0)
	.align		4
.L_0:
        /*0004*/ 	.word	index@(_Z5d_sumPiS_i)
        /*0008*/ 	.word	0x0000000e


	//----- nvinfo : EIATTR_FRAME_SIZE
	.align		4
.L_1:
        /*000c*/ 	.byte	0x04, 0x11
        /*000e*/ 	.short	(.L_3 - .L_2)
	.align		4
.L_2:
        /*0010*/ 	.word	index@(_Z5d_sumPiS_i)
        /*0014*/ 	.word	0x00000000


	//----- nvinfo : EIATTR_MIN_STACK_SIZE
	.align		4
.L_3:
        /*0018*/ 	.byte	0x04, 0x12
        /*001a*/ 	.short	(.L_5 - .L_4)
	.align		4
.L_4:
        /*001c*/ 	.word	index@(_Z5d_sumPiS_i)
        /*0020*/ 	.word	0x00000000
.L_5:


//--------------------- .nv.compat                --------------------------
	.section	.nv.compat,"",@"SHT_CUDA_COMPAT_INFO"
	.align	4
        /*0000*/ 	.byte	0x02, 0x09, 0x00, 0x00, 0x02, 0x02, 0x01, 0x00, 0x02, 0x05, 0x05, 0x00, 0x03, 0x07, 0x01, 0x01
        /*0010*/ 	.byte	0x02, 0x03, 0x00, 0x00, 0x02, 0x06, 0x01, 0x00, 0x04, 0x0b, 0x08, 0x00, 0x09, 0x00, 0x00, 0x00
        /*0020*/ 	.byte	0x00, 0x00, 0x00, 0x00


//--------------------- .nv.info._Z5d_sumPiS_i    --------------------------
	.section	.nv.info._Z5d_sumPiS_i,"",@"SHT_CUDA_INFO"
	.sectionflags	@""
	.align	4


	//----- nvinfo : EIATTR_CUDA_API_VERSION
	.align		4
        /*0000*/ 	.byte	0x04, 0x37
        /*0002*/ 	.short	(.L_7 - .L_6)
.L_6:
        /*0004*/ 	.word	0x00000082


	//----- nvinfo : EIATTR_KPARAM_INFO
	.align		4
.L_7:
        /*0008*/ 	.byte	0x04, 0x17
        /*000a*/ 	.short	(.L_9 - .L_8)
.L_8:
        /*000c*/ 	.word	0x00000000
        /*0010*/ 	.short	0x0002
        /*0012*/ 	.short	0x0010
        /*0014*/ 	.byte	0x00, 0xf0, 0x11, 0x00


	//----- nvinfo : EIATTR_KPARAM_INFO
	.align		4
.L_9:
        /*0018*/ 	.byte	0x04, 0x17
        /*001a*/ 	.short	(.L_11 - .L_10)
.L_10:
        /*001c*/ 	.word	0x00000000
        /*0020*/ 	.short	0x0001
        /*0022*/ 	.short	0x0008
        /*0024*/ 	.byte	0x00, 0xf5, 0x21, 0x00


	//----- nvinfo : EIATTR_KPARAM_INFO
	.align		4
.L_11:
        /*0028*/ 	.byte	0x04, 0x17
        /*002a*/ 	.short	(.L_13 - .L_12)
.L_12:
        /*002c*/ 	.word	0x00000000
        /*0030*/ 	.short	0x0000
        /*0032*/ 	.short	0x0000
        /*0034*/ 	.byte	0x00, 0xf5, 0x21, 0x00


	//----- nvinfo : EIATTR_SPARSE_MMA_MASK
	.align		4
.L_13:
        /*0038*/ 	.byte	0x03, 0x50
        /*003a*/ 	.short	0x0000


	//----- nvinfo : EIATTR_MAXREG_COUNT
	.align		4
        /*003c*/ 	.byte	0x03, 0x1b
        /*003e*/ 	.short	0x00ff


	//----- nvinfo : EIATTR_NUM_BARRIERS
	.align		4
        /*0040*/ 	.byte	0x02, 0x4c
        /*0042*/ 	.byte	0x01
	.zero		1


	//----- nvinfo : EIATTR_MERCURY_ISA_VERSION
	.align		4
        /*0044*/ 	.byte	0x03, 0x5f
        /*0046*/ 	.short	0x0101


	//----- nvinfo : EIATTR_VRC_CTA_INIT_COUNT
	.align		4
        /*0048*/ 	.byte	0x02, 0x4a
	.zero		1
	.zero		1


	//----- nvinfo : EIATTR_EXIT_INSTR_OFFSETS
	.align		4
        /*004c*/ 	.byte	0x04, 0x1c
        /*004e*/ 	.short	(.L_15 - .L_14)


	//   ....[0]....
.L_14:
        /*0050*/ 	.word	0x000002e0


	//   ....[1]....
        /*0054*/ 	.word	0x00000480


	//   ....[2]....
        /*0058*/ 	.word	0x000004f0


	//----- nvinfo : EIATTR_CBANK_PARAM_SIZE
	.align		4
.L_15:
        /*005c*/ 	.byte	0x03, 0x19
        /*005e*/ 	.short	0x0014


	//----- nvinfo : EIATTR_PARAM_CBANK
	.align		4
        /*0060*/ 	.byte	0x04, 0x0a
        /*0062*/ 	.short	(.L_17 - .L_16)
	.align		4
.L_16:
        /*0064*/ 	.word	index@(.nv.constant0._Z5d_sumPiS_i)
        /*0068*/ 	.short	0x0380
        /*006a*/ 	.short	0x0014


	//----- nvinfo : EIATTR_SW_WAR
	.align		4
.L_17:
        /*006c*/ 	.byte	0x04, 0x36
        /*006e*/ 	.short	(.L_19 - .L_18)
.L_18:
        /*0070*/ 	.word	0x00000008
.L_19:


//--------------------- .nv.callgraph             --------------------------
	.section	.nv.callgraph,"",@"SHT_CUDA_CALLGRAPH"
	.align	4
	.sectionentsize	8
	.align		4
        /*0000*/ 	.word	0x00000000
	.align		4
        /*0004*/ 	.word	0xffffffff
	.align		4
        /*0008*/ 	.word	0x00000000
	.align		4
        /*000c*/ 	.word	0xfffffffe
	.align		4
        /*0010*/ 	.word	0x00000000
	.align		4
        /*0014*/ 	.word	0xfffffffd
	.align		4
        /*0018*/ 	.word	0x00000000
	.align		4
        /*001c*/ 	.word	0xfffffffc


//--------------------- .text._Z5d_sumPiS_i       --------------------------
	.section	.text._Z5d_sumPiS_i,"ax",@progbits
	.align	128
        .global         _Z5d_sumPiS_i
        .type           _Z5d_sumPiS_i,@function
        .size           _Z5d_sumPiS_i,(.L_x_3 - _Z5d_sumPiS_i)
        .other          _Z5d_sumPiS_i,@"STO_CUDA_ENTRY STV_DEFAULT"
_Z5d_sumPiS_i:
.text._Z5d_sumPiS_i:
[----:B------:R-:W-:Y:S01]  /*0000*/  LDC R1, c[0x0][0x37c] ;  /* 0x0000df00ff017b82 */ /* 0x000fe20000000800 */
[----:B------:R-:W0:Y:S07]  /*0010*/  S2R R0, SR_TID.X ;  /* 0x0000000000007919 */ /* 0x000e2e0000002100 */
[----:B------:R-:W1:Y:S01]  /*0020*/  S2UR UR4, SR_CTAID.X ;  /* 0x00000000000479c3 */ /* 0x000e620000002500 */
[----:B------:R-:W2:Y:S07]  /*0030*/  LDCU.64 UR6, c[0x0][0x358] ;  /* 0x00006b00ff0677ac */ /* 0x000eae0008000a00 */
[----:B------:R-:W1:Y:S08]  /*0040*/  LDC R8, c[0x0][0x360] ;  /* 0x0000d800ff087b82 */ /* 0x000e700000000800 */
[----:B------:R-:W3:Y:S01]  /*0050*/  LDC.64 R6, c[0x0][0x380] ;  /* 0x0000e000ff067b82 */ /* 0x000ee20000000a00 */
[----:B-1----:R-:W-:-:S04]  /*0060*/  IMAD R3, R8, UR4, RZ ;  /* 0x0000000408037c24 */ /* 0x002fc8000f8e02ff */
[----:B0-----:R-:W-:-:S04]  /*0070*/  IMAD R3, R3, 0x2, R0 ;  /* 0x0000000203037824 */ /* 0x001fc800078e0200 */
[C---:B------:R-:W-:Y:S02]  /*0080*/  IMAD.IADD R9, R3.reuse, 0x1, R8 ;  /* 0x0000000103097824 */ /* 0x040fe400078e0208 */
[----:B---3--:R-:W-:-:S04]  /*0090*/  IMAD.WIDE R4, R3, 0x4, R6 ;  /* 0x0000000403047825 */ /* 0x008fc800078e0206 */
[----:B------:R-:W-:Y:S02]  /*00a0*/  IMAD.WIDE.U32 R6, R9, 0x4, R6 ;  /* 0x0000000409067825 */ /* 0x000fe400078e0006 */
[----:B--2---:R-:W2:Y:S04]  /*00b0*/  LDG.E R4, desc[UR6][R4.64] ;  /* 0x0000000604047981 */ /* 0x004ea8000c1e1900 */
[----:B------:R-:W2:Y:S01]  /*00c0*/  LDG.E R7, desc[UR6][R6.64] ;  /* 0x0000000606077981 */ /* 0x000ea2000c1e1900 */
[----:B------:R-:W0:Y:S01]  /*00d0*/  S2UR UR5, SR_CgaCtaId ;  /* 0x00000000000579c3 */ /* 0x000e220000008800 */
[----:B------:R-:W-:Y:S01]  /*00e0*/  UMOV UR4, 0x400 ;  /* 0x0000040000047882 */ /* 0x000fe20000000000 */
[----:B------:R-:W-:Y:S02]  /*00f0*/  ISETP.GE.U32.AND P0, PT, R8, 0x42, PT ;  /* 0x000000420800780c */ /* 0x000fe40003f06070 */
[----:B------:R-:W-:Y:S01]  /*0100*/  ISETP.GT.U32.AND P1, PT, R0, 0x1f, PT ;  /* 0x0000001f0000780c */ /* 0x000fe20003f24070 */
[----:B0-----:R-:W-:-:S06]  /*0110*/  ULEA UR4, UR5, UR4, 0x18 ;  /* 0x0000000405047291 */ /* 0x001fcc000f8ec0ff */
[----:B------:R-:W-:-:S05]  /*0120*/  MOV R9, UR4 ;  /* 0x0000000400097c02 */ /* 0x000fca0008000f00 */
[----:B------:R-:W-:Y:S02]  /*0130*/  IMAD R2, R0, 0x4, R9 ;  /* 0x0000000400027824 */ /* 0x000fe400078e0209 */
[----:B--2---:R-:W-:-:S05]  /*0140*/  IMAD.IADD R3, R4, 0x1, R7 ;  /* 0x0000000104037824 */ /* 0x004fca00078e0207 */
[----:B------:R0:W-:Y:S01]  /*0150*/  STS [R2], R3 ;  /* 0x0000000302007388 */ /* 0x0001e20000000800 */
[----:B------:R-:W-:Y:S06]  /*0160*/  BAR.SYNC.DEFER_BLOCKING 0x0 ;  /* 0x0000000000007b1d */ /* 0x000fec0000010000 */
[----:B------:R-:W-:Y:S05]  /*0170*/  @!P0 BRA `(.L_x_0) ;  /* 0x0000000000588947 */ /* 0x000fea0003800000 */
[----:B0-----:R-:W-:-:S07]  /*0180*/  MOV R3, R8 ;  /* 0x0000000800037202 */ /* 0x001fce0000000f00 */
.L_x_1:
[----:B------:R-:W-:Y:S02]  /*0190*/  SHF.R.U32.HI R11, RZ, 0x1, R3 ;  /* 0x00000001ff0b7819 */ /* 0x000fe40000011603 */
[----:B------:R-:W-:Y:S02]  /*01a0*/  LOP3.LUT P0, RZ, R3, 0x2, RZ, 0xc0, !PT ;  /* 0x0000000203ff7812 */ /* 0x000fe4000780c0ff */
[C---:B------:R-:W-:Y:S02]  /*01b0*/  ISETP.GE.U32.AND P2, PT, R0.reuse, R11, PT ;  /* 0x0000000b0000720c */ /* 0x040fe40003f46070 */
[----:B------:R-:W-:-:S11]  /*01c0*/  ISETP.NE.OR P0, PT, R0, RZ, !P0 ;  /* 0x000000ff0000720c */ /* 0x000fd60004705670 */
[C---:B------:R-:W-:Y:S01]  /*01d0*/  @!P2 IMAD R4, R11.reuse, 0x4, R2 ;  /* 0x000000040b04a824 */ /* 0x040fe200078e0202 */
[----:B------:R-:W-:Y:S01]  /*01e0*/  @!P2 LDS R5, [R2] ;  /* 0x000000000205a984 */ /* 0x000fe20000000800 */
[----:B------:R-:W-:Y:S02]  /*01f0*/  @!P0 MOV R7, 0x400 ;  /* 0x0000040000078802 */ /* 0x000fe40000000f00 */
[----:B------:R-:W-:Y:S01]  /*0200*/  @!P0 LEA R6, R11, R9, 0x2 ;  /* 0x000000090b068211 */ /* 0x000fe200078e10ff */
[----:B------:R-:W0:Y:S01]  /*0210*/  @!P0 S2R R8, SR_CgaCtaId ;  /* 0x0000000000088919 */ /* 0x000e220000008800 */
[----:B------:R-:W1:Y:S01]  /*0220*/  @!P2 LDS R4, [R4] ;  /* 0x000000000404a984 */ /* 0x000e620000000800 */
[----:B0-----:R-:W-:Y:S01]  /*0230*/  @!P0 LEA R9, R8, R7, 0x18 ;  /* 0x0000000708098211 */ /* 0x001fe200078ec0ff */
[----:B-1----:R-:W-:-:S05]  /*0240*/  @!P2 IMAD.IADD R5, R4, 0x1, R5 ;  /* 0x000000010405a824 */ /* 0x002fca00078e0205 */
[----:B------:R-:W-:Y:S04]  /*0250*/  @!P2 STS [R2], R5 ;  /* 0x000000050200a388 */ /* 0x000fe80000000800 */
[----:B------:R-:W-:Y:S04]  /*0260*/  @!P0 LDS R6, [R6+-0x4] ;  /* 0xfffffc0006068984 */ /* 0x000fe80000000800 */
[----:B------:R-:W0:Y:S02]  /*0270*/  @!P0 LDS R7, [R9] ;  /* 0x0000000009078984 */ /* 0x000e240000000800 */
[----:B0-----:R-:W-:-:S05]  /*0280*/  @!P0 IMAD.IADD R8, R6, 0x1, R7 ;  /* 0x0000000106088824 */ /* 0x001fca00078e0207 */
[----:B------:R1:W-:Y:S01]  /*0290*/  @!P0 STS [R9], R8 ;  /* 0x0000000809008388 */ /* 0x0003e20000000800 */
[----:B------:R-:W-:Y:S01]  /*02a0*/  BAR.SYNC.DEFER_BLOCKING 0x0 ;  /* 0x0000000000007b1d */ /* 0x000fe20000010000 */
[----:B------:R-:W-:Y:S01]  /*02b0*/  ISETP.GT.U32.AND P0, PT, R3, 0x83, PT ;  /* 0x000000830300780c */ /* 0x000fe20003f04070 */
[----:B------:R-:W-:-:S12]  /*02c0*/  IMAD.MOV.U32 R3, RZ, RZ, R11 ;  /* 0x000000ffff037224 */ /* 0x000fd800078e000b */
[----:B-1----:R-:W-:Y:S05]  /*02d0*/  @P0 BRA `(.L_x_1) ;  /* 0xfffffffc00ac0947 */ /* 0x002fea000383ffff */
.L_x_0:
[----:B------:R-:W-:Y:S05]  /*02e0*/  @P1 EXIT ;  /* 0x000000000000194d */ /* 0x000fea0003800000 */
[----:B0-----:R-:W-:Y:S01]  /*02f0*/  LDS R3, [R2+0x80] ;  /* 0x0000800002037984 */ /* 0x001fe20000000800 */
[----:B------:R-:W-:-:S03]  /*0300*/  ISETP.NE.AND P0, PT, R0, RZ, PT ;  /* 0x000000ff0000720c */ /* 0x000fc60003f05270 */
[----:B------:R-:W0:Y:S02]  /*0310*/  LDS R4, [R2] ;  /* 0x0000000002047984 */ /* 0x000e240000000800 */
[----:B0-----:R-:W-:-:S05]  /*0320*/  IADD3 R3, PT, PT, R3, R4, RZ ;  /* 0x0000000403037210 */ /* 0x001fca0007ffe0ff */
[----:B------:R-:W-:Y:S04]  /*0330*/  STS [R2], R3 ;  /* 0x0000000302007388 */ /* 0x000fe80000000800 */
[----:B------:R-:W-:Y:S04]  /*0340*/  LDS R4, [R2+0x40] ;  /* 0x0000400002047984 */ /* 0x000fe80000000800 */
[----:B------:R-:W0:Y:S02]  /*0350*/  LDS R5, [R2] ;  /* 0x0000000002057984 */ /* 0x000e240000000800 */
[----:B0-----:R-:W-:-:S05]  /*0360*/  IMAD.IADD R5, R4, 0x1, R5 ;  /* 0x0000000104057824 */ /* 0x001fca00078e0205 */
[----:B------:R-:W-:Y:S04]  /*0370*/  STS [R2], R5 ;  /* 0x0000000502007388 */ /* 0x000fe80000000800 */
[----:B------:R-:W-:Y:S04]  /*0380*/  LDS R4, [R2+0x20] ;  /* 0x0000200002047984 */ /* 0x000fe80000000800 */
[----:B------:R-:W0:Y:S02]  /*0390*/  LDS R7, [R2] ;  /* 0x0000000002077984 */ /* 0x000e240000000800 */
[----:B0-----:R-:W-:-:S05]  /*03a0*/  IMAD.IADD R7, R4, 0x1, R7 ;  /* 0x0000000104077824 */ /* 0x001fca00078e0207 */
[----:B------:R-:W-:Y:S04]  /*03b0*/  STS [R2], R7 ;  /* 0x0000000702007388 */ /* 0x000fe80000000800 */
[----:B------:R-:W-:Y:S04]  /*03c0*/  LDS R4, [R2+0x10] ;  /* 0x0000100002047984 */ /* 0x000fe80000000800 */
        /* <DEDUP_REMOVED lines=10> */
[----:B------:R0:W-:Y:S01]  /*0470*/  STS [R2], R5 ;  /* 0x0000000502007388 */ /* 0x0001e20000000800 */
[----:B------:R-:W-:Y:S05]  /*0480*/  @P0 EXIT ;  /* 0x000000000000094d */ /* 0x000fea0003800000 */
[----:B------:R-:W1:Y:S01]  /*0490*/  S2UR UR5, SR_CgaCtaId ;  /* 0x00000000000579c3 */ /* 0x000e620000008800 */
[----:B------:R-:W-:-:S07]  /*04a0*/  UMOV UR4, 0x400 ;  /* 0x0000040000047882 */ /* 0x000fce0000000000 */
[----:B0-----:R-:W0:Y:S01]  /*04b0*/  LDC.64 R2, c[0x0][0x388] ;  /* 0x0000e200ff027b82 */ /* 0x001e220000000a00 */
[----:B-1----:R-:W-:-:S09]  /*04c0*/  ULEA UR4, UR5, UR4, 0x18 ;  /* 0x0000000405047291 */ /* 0x002fd2000f8ec0ff */
[----:B------:R-:W0:Y:S04]  /*04d0*/  LDS R5, [UR4] ;  /* 0x00000004ff057984 */ /* 0x000e280008000800 */
[----:B0-----:R-:W-:Y:S01]  /*04e0*/  REDG.E.ADD.STRONG.GPU desc[UR6][R2.64], R5 ;  /* 0x000000050200798e */ /* 0x001fe2000c12e106 */
[----:B------:R-:W-:Y:S05]  /*04f0*/  EXIT ;  /* 0x000000000000794d */ /* 0x000fea0003800000 */
.L_x_2:
[----:B------:R-:W-:-:S00]  /*0500*/  BRA `(.L_x_2) ;  /* 0xfffffffc00fc7947 */ /* 0x000fc0000383ffff */
[----:B------:R-:W-:-:S00]  /*0510*/  NOP ;  /* 0x0000000000007918 */ /* 0x000fc00000000000 */
        /* <DEDUP_REMOVED lines=14> */
.L_x_3:


//--------------------- .nv.shared._Z5d_sumPiS_i  --------------------------
	.section	.nv.shared._Z5d_sumPiS_i,"aw",@nobits
	.sectionflags	@""
	.align	16
	.zero		1024


//--------------------- .nv.shared.reserved.0     --------------------------
	.section	.nv.shared.reserved.0,"aw",@nobits
	.weak		__nv_reservedSMEM_offset_0_alias
	.size		__nv_reservedSMEM_offset_0_alias, 0, 64
	.other		__nv_reservedSMEM_offset_0_alias,@"STO_CUDA_RESERVED_SHARED STV_DEFAULT"
__nv_reservedSMEM_offset_0_alias:
	.zero		0
	.zero		64


//--------------------- .nv.constant0._Z5d_sumPiS_i --------------------------
	.section	.nv.constant0._Z5d_sumPiS_i,"a",@progbits
	.sectionflags	@""
	.align	4
.nv.constant0._Z5d_sumPiS_i:
	.zero		916


//--------------------- SYMBOLS --------------------------

	.type		.nv.reservedSmem.offset0,@object
	.size		.nv.reservedSmem.offset0,0x4
	.type		.nv.reservedSmem.cap,@object
	.size		.nv.reservedSmem.cap,0x4
